	.headerflags	@"EF_CUDA_TEXMODE_UNIFIED EF_CUDA_64BIT_ADDRESS EF_CUDA_ACCELERATORS EF_CUDA_SM90 EF_CUDA_VIRTUAL_SM(EF_CUDA_SM90)"
	.elftype	@"ET_EXEC"


//--------------------- .nv.info                  --------------------------
	.section	.nv.info,"",@"SHT_CUDA_INFO"
	.align	4


	//----- nvinfo : EIATTR_REGCOUNT
	.align		4
        /*0000*/ 	.byte	0x04, 0x2f
        /*0002*/ 	.short	(.L_1 - .L_0)
	.align		4
.L_0:
        /*0004*/ 	.word	index@(triton_poi_fused_convolution_max_pool2d_with_indices_relu_10)
        /*0008*/ 	.word	0x00000012


	//----- nvinfo : EIATTR_MIN_STACK_SIZE
	.align		4
.L_1:
        /*000c*/ 	.byte	0x04, 0x12
        /*000e*/ 	.short	(.L_3 - .L_2)
	.align		4
.L_2:
        /*0010*/ 	.word	index@(triton_poi_fused_convolution_max_pool2d_with_indices_relu_10)
        /*0014*/ 	.word	0x00000000


	//----- nvinfo : EIATTR_FRAME_SIZE
	.align		4
.L_3:
        /*0018*/ 	.byte	0x04, 0x11
        /*001a*/ 	.short	(.L_5 - .L_4)
	.align		4
.L_4:
        /*001c*/ 	.word	index@(triton_poi_fused_convolution_max_pool2d_with_indices_relu_10)
        /*0020*/ 	.word	0x00000000


	//----- nvinfo : EIATTR_MIN_STACK_SIZE
	.align		4
.L_5:
        /*0024*/ 	.byte	0x04, 0x12
        /*0026*/ 	.short	(.L_7 - .L_6)
	.align		4
.L_6:
        /*0028*/ 	.word	index@(triton_poi_fused_convolution_max_pool2d_with_indices_relu_10)
        /*002c*/ 	.word	0x00000000
.L_7:


//--------------------- .nv.info.triton_poi_fused_convolution_max_pool2d_with_indices_relu_10 --------------------------
	.section	.nv.info.triton_poi_fused_convolution_max_pool2d_with_indices_relu_10,"",@"SHT_CUDA_INFO"
	.sectionflags	@""
	.align	4


	//----- nvinfo : EIATTR_CUDA_API_VERSION
	.align		4
        /*0000*/ 	.byte	0x04, 0x37
        /*0002*/ 	.short	(.L_9 - .L_8)
.L_8:
        /*0004*/ 	.word	0x0000007c


	//----- nvinfo : EIATTR_KPARAM_INFO
	.align		4
.L_9:
        /*0008*/ 	.byte	0x04, 0x17
        /*000a*/ 	.short	(.L_11 - .L_10)
.L_10:
        /*000c*/ 	.word	0x00000000
        /*0010*/ 	.short	0x0002
        /*0012*/ 	.short	0x0010
        /*0014*/ 	.byte	0x00, 0xf0, 0x11, 0x00


	//----- nvinfo : EIATTR_KPARAM_INFO
	.align		4
.L_11:
        /*0018*/ 	.byte	0x04, 0x17
        /*001a*/ 	.short	(.L_13 - .L_12)
.L_12:
        /*001c*/ 	.word	0x00000000
        /*0020*/ 	.short	0x0001
        /*0022*/ 	.short	0x0008
        /*0024*/ 	.byte	0x00, 0xf4, 0x21, 0x00


	//----- nvinfo : EIATTR_KPARAM_INFO
	.align		4
.L_13:
        /*0028*/ 	.byte	0x04, 0x17
        /*002a*/ 	.short	(.L_15 - .L_14)
.L_14:
        /*002c*/ 	.word	0x00000000
        /*0030*/ 	.short	0x0000
        /*0032*/ 	.short	0x0000
        /*0034*/ 	.byte	0x00, 0xf4, 0x21, 0x00


	//----- nvinfo : EIATTR_SPARSE_MMA_MASK
	.align		4
.L_15:
        /*0038*/ 	.byte	0x03, 0x50
        /*003a*/ 	.short	0x0000


	//----- nvinfo : EIATTR_MAXREG_COUNT
	.align		4
        /*003c*/ 	.byte	0x03, 0x1b
        /*003e*/ 	.short	0x00ff


	//----- nvinfo : EIATTR_EXIT_INSTR_OFFSETS
	.align		4
        /*0040*/ 	.byte	0x04, 0x1c
        /*0042*/ 	.short	(.L_17 - .L_16)


	//   ....[0]....
.L_16:
        /*0044*/ 	.word	0x000002d0


	//----- nvinfo : EIATTR_REQNTID
	.align		4
.L_17:
        /*0048*/ 	.byte	0x04, 0x10
        /*004a*/ 	.short	(.L_19 - .L_18)
.L_18:
        /*004c*/ 	.word	0x00000080
        /*0050*/ 	.word	0x00000001
        /*0054*/ 	.word	0x00000001


	//----- nvinfo : EIATTR_CBANK_PARAM_SIZE
	.align		4
.L_19:
        /*0058*/ 	.byte	0x03, 0x19
        /*005a*/ 	.short	0x0014


	//----- nvinfo : EIATTR_PARAM_CBANK
	.align		4
        /*005c*/ 	.byte	0x04, 0x0a
        /*005e*/ 	.short	(.L_21 - .L_20)
	.align		4
.L_20:
        /*0060*/ 	.word	index@(.nv.constant0.triton_poi_fused_convolution_max_pool2d_with_indices_relu_10)
        /*0064*/ 	.short	0x0210
        /*0066*/ 	.short	0x0014


	//----- nvinfo : EIATTR_SW_WAR
	.align		4
.L_21:
        /*0068*/ 	.byte	0x04, 0x36
        /*006a*/ 	.short	(.L_23 - .L_22)
.L_22:
        /*006c*/ 	.word	0x00000008
.L_23:


//--------------------- .nv.callgraph             --------------------------
	.section	.nv.callgraph,"",@"SHT_CUDA_CALLGRAPH"
	.align	4
	.sectionentsize	8
	.align		4
        /*0000*/ 	.word	0x00000000
	.align		4
        /*0004*/ 	.word	0xffffffff
	.align		4
        /*0008*/ 	.word	0x00000000
	.align		4
        /*000c*/ 	.word	0xfffffffe
	.align		4
        /*0010*/ 	.word	0x00000000
	.align		4
        /*0014*/ 	.word	0xfffffffd
	.align		4
        /*0018*/ 	.word	0x00000000
	.align		4
        /*001c*/ 	.word	0xfffffffc


//--------------------- .text.triton_poi_fused_convolution_max_pool2d_with_indices_relu_10 --------------------------
	.section	.text.triton_poi_fused_convolution_max_pool2d_with_indices_relu_10,"ax",@progbits
	.align	128
        .global         triton_poi_fused_convolution_max_pool2d_with_indices_relu_10
        .type           triton_poi_fused_convolution_max_pool2d_with_indices_relu_10,@function
        .size           triton_poi_fused_convolution_max_pool2d_with_indices_relu_10,(.L_x_1 - triton_poi_fused_convolution_max_pool2d_with_indices_relu_10)
        .other          triton_poi_fused_convolution_max_pool2d_with_indices_relu_10,@"STO_CUDA_ENTRY STV_DEFAULT"
triton_poi_fused_convolution_max_pool2d_with_indices_relu_10:
.text.triton_poi_fused_convolution_max_pool2d_with_indices_relu_10:
[----:B------:R-:W-:Y:S01]  /*0000*/  LDC R1, c[0x0][0x28] ;  /* 0x00000a00ff017b82 */ /* 0x000fe20000000800 */
[----:B------:R-:W1:Y:S07]  /*0010*/  S2R R0, SR_TID.X ;  /* 0x0000000000007919 */ /* 0x000e6e0000002100 */
[----:B------:R-:W2:Y:S01]  /*0020*/  LDC.64 R4, c[0x0][0x218] ;  /* 0x00008600ff047b82 */ /* 0x000ea20000000a00 */
[----:B------:R-:W-:Y:S01]  /*0030*/  ULDC.64 UR4, c[0x0][0x208] ;  /* 0x0000820000047ab9 */ /* 0x000fe20000000a00 */
[----:B------:R-:W3:Y:S06]  /*0040*/  S2R R7, SR_CTAID.X ;  /* 0x0000000000077919 */ /* 0x000eec0000002500 */
[----:B------:R-:W4:Y:S01]  /*0050*/  LDC.64 R2, c[0x0][0x210] ;  /* 0x00008400ff027b82 */ /* 0x000f220000000a00 */
[----:B-1----:R-:W-:Y:S01]  /*0060*/  IMAD.SHL.U32 R0, R0, 0x4, RZ ;  /* 0x0000000400007824 */ /* 0x002fe200078e00ff */
[----:B---3--:R-:W-:-:S04]  /*0070*/  SHF.R.S32.HI R6, RZ, 0x15, R7 ;  /* 0x00000015ff067819 */ /* 0x008fc80000011407 */
[----:B------:R-:W-:-:S05]  /*0080*/  LOP3.LUT R0, R0, 0x1fc, RZ, 0xc0, !PT ;  /* 0x000001fc00007812 */ /* 0x000fca00078ec0ff */
[----:B------:R-:W-:Y:S01]  /*0090*/  IMAD R7, R7, 0x400, R0 ;  /* 0x0000040007077824 */ /* 0x000fe200078e0200 */
[----:B------:R-:W-:-:S03]  /*00a0*/  SGXT R0, R6, 0x1 ;  /* 0x000000010600781a */ /* 0x000fc60000000200 */
[----:B----4-:R-:W-:Y:S01]  /*00b0*/  IMAD.WIDE R2, R7, 0x4, R2 ;  /* 0x0000000407027825 */ /* 0x010fe200078e0202 */
[----:B------:R-:W-:-:S04]  /*00c0*/  LEA.HI R0, R0, R7, RZ, 0x7 ;  /* 0x0000000700007211 */ /* 0x000fc800078f38ff */
[----:B------:R-:W-:Y:S01]  /*00d0*/  LOP3.LUT R0, R0, 0xffffff80, RZ, 0xc0, !PT ;  /* 0xffffff8000007812 */ /* 0x000fe200078ec0ff */
[----:B------:R-:W3:Y:S04]  /*00e0*/  LDG.E.128 R12, desc[UR4][R2.64+0x800] ;  /* 0x00080004020c7981 */ /* 0x000ee8000c1e1d00 */
[----:B------:R-:W-:-:S04]  /*00f0*/  IMAD.IADD R9, R7, 0x1, -R0 ;  /* 0x0000000107097824 */ /* 0x000fc800078e0a00 */
[----:B--2---:R-:W-:Y:S02]  /*0100*/  IMAD.WIDE R4, R9, 0x4, R4 ;  /* 0x0000000409047825 */ /* 0x004fe400078e0204 */
[----:B------:R-:W2:Y:S04]  /*0110*/  LDG.E.128 R8, desc[UR4][R2.64] ;  /* 0x0000000402087981 */ /* 0x000ea8000c1e1d00 */
[----:B------:R-:W3:Y:S02]  /*0120*/  LDG.E.EL.128 R4, desc[UR4][R4.64] ;  /* 0x0000000404047981 */ /* 0x000ee4000c2e1d00 */
[CC--:B---3--:R-:W-:Y:S01]  /*0130*/  FSETP.GEU.AND P6, PT, R12.reuse, -R4.reuse, PT ;  /* 0x800000040c00720b */ /* 0x0c8fe20003fce000 */
[--C-:B------:R-:W-:Y:S01]  /*0140*/  FADD R12, R12, R4.reuse ;  /* 0x000000040c0c7221 */ /* 0x100fe20000000000 */
[C---:B--2---:R-:W-:Y:S01]  /*0150*/  FSETP.GEU.AND P2, PT, R8.reuse, -R4, PT ;  /* 0x800000040800720b */ /* 0x044fe20003f4e000 */
[----:B------:R-:W-:Y:S01]  /*0160*/  FADD R8, R8, R4 ;  /* 0x0000000408087221 */ /* 0x000fe20000000000 */
[----:B------:R-:W-:-:S02]  /*0170*/  FSETP.GEU.AND P5, PT, R13, -R5, PT ;  /* 0x800000050d00720b */ /* 0x000fc40003fae000 */
[----:B------:R-:W-:Y:S01]  /*0180*/  SEL R4, R12, RZ, P6 ;  /* 0x000000ff0c047207 */ /* 0x000fe20003000000 */
[----:B------:R-:W-:Y:S01]  /*0190*/  FADD R13, R13, R5 ;  /* 0x000000050d0d7221 */ /* 0x000fe20000000000 */
[CC--:B------:R-:W-:Y:S01]  /*01a0*/  FSETP.GEU.AND P4, PT, R14.reuse, -R6.reuse, PT ;  /* 0x800000060e00720b */ /* 0x0c0fe20003f8e000 */
[--C-:B------:R-:W-:Y:S01]  /*01b0*/  FADD R14, R14, R6.reuse ;  /* 0x000000060e0e7221 */ /* 0x100fe20000000000 */
[C---:B------:R-:W-:Y:S01]  /*01c0*/  FSETP.GEU.AND P3, PT, R15.reuse, -R7, PT ;  /* 0x800000070f00720b */ /* 0x040fe20003f6e000 */
[----:B------:R-:W-:Y:S01]  /*01d0*/  FADD R15, R15, R7 ;  /* 0x000000070f0f7221 */ /* 0x000fe20000000000 */
[C---:B------:R-:W-:Y:S01]  /*01e0*/  FSETP.GEU.AND P1, PT, R9.reuse, -R5, PT ;  /* 0x800000050900720b */ /* 0x040fe20003f2e000 */
[----:B------:R-:W-:Y:S01]  /*01f0*/  FADD R9, R9, R5 ;  /* 0x0000000509097221 */ /* 0x000fe20000000000 */
[C---:B------:R-:W-:Y:S01]  /*0200*/  FSETP.GEU.AND P0, PT, R10.reuse, -R6, PT ;  /* 0x800000060a00720b */ /* 0x040fe20003f0e000 */
[----:B------:R-:W-:Y:S01]  /*0210*/  FADD R10, R10, R6 ;  /* 0x000000060a0a7221 */ /* 0x000fe20000000000 */
[C---:B------:R-:W-:Y:S01]  /*0220*/  FSETP.GEU.AND P6, PT, R11.reuse, -R7, PT ;  /* 0x800000070b00720b */ /* 0x040fe20003fce000 */
[----:B------:R-:W-:Y:S01]  /*0230*/  FADD R11, R11, R7 ;  /* 0x000000070b0b7221 */ /* 0x000fe20000000000 */
[----:B------:R-:W-:-:S02]  /*0240*/  SEL R5, R13, RZ, P5 ;  /* 0x000000ff0d057207 */ /* 0x000fc40002800000 */
[----:B------:R-:W-:Y:S02]  /*0250*/  SEL R6, R14, RZ, P4 ;  /* 0x000000ff0e067207 */ /* 0x000fe40002000000 */
[----:B------:R-:W-:Y:S02]  /*0260*/  SEL R7, R15, RZ, P3 ;  /* 0x000000ff0f077207 */ /* 0x000fe40001800000 */
[----:B------:R-:W-:Y:S02]  /*0270*/  SEL R8, R8, RZ, P2 ;  /* 0x000000ff08087207 */ /* 0x000fe40001000000 */
[----:B------:R-:W-:Y:S02]  /*0280*/  SEL R9, R9, RZ, P1 ;  /* 0x000000ff09097207 */ /* 0x000fe40000800000 */
[----:B------:R-:W-:Y:S02]  /*0290*/  SEL R10, R10, RZ, P0 ;  /* 0x000000ff0a0a7207 */ /* 0x000fe40000000000 */
[----:B------:R-:W-:Y:S01]  /*02a0*/  SEL R11, R11, RZ, P6 ;  /* 0x000000ff0b0b7207 */ /* 0x000fe20003000000 */
[----:B------:R-:W-:Y:S04]  /*02b0*/  STG.E.128 desc[UR4][R2.64+0x800], R4 ;  /* 0x0008000402007986 */ /* 0x000fe8000c101d04 */
[----:B------:R-:W-:Y:S01]  /*02c0*/  STG.E.128 desc[UR4][R2.64], R8 ;  /* 0x0000000802007986 */ /* 0x000fe2000c101d04 */
[----:B------:R-:W-:Y:S05]  /*02d0*/  EXIT ;  /* 0x000000000000794d */ /* 0x000fea0003800000 */
.L_x_0:
[----:B------:R-:W-:-:S00]  /*02e0*/  BRA `(.L_x_0) ;  /* 0xfffffffc00fc7947 */ /* 0x000fc0000383ffff */
[----:B------:R-:W-:-:S00]  /*02f0*/  NOP ;  /* 0x0000000000007918 */ /* 0x000fc00000000000 */
        /* <DEDUP_REMOVED lines=8> */
.L_x_1:


//--------------------- .nv.constant0.triton_poi_fused_convolution_max_pool2d_with_indices_relu_10 --------------------------
	.section	.nv.constant0.triton_poi_fused_convolution_max_pool2d_with_indices_relu_10,"a",@progbits
	.sectionflags	@""
	.align	4
.nv.constant0.triton_poi_fused_convolution_max_pool2d_with_indices_relu_10:
	.zero		548
